	.headerflags	@"EF_CUDA_TEXMODE_UNIFIED EF_CUDA_64BIT_ADDRESS EF_CUDA_ACCELERATORS EF_CUDA_SM90 EF_CUDA_VIRTUAL_SM(EF_CUDA_SM90)"
	.elftype	@"ET_EXEC"


//--------------------- .nv.info                  --------------------------
	.section	.nv.info,"",@"SHT_CUDA_INFO"
	.align	4


	//----- nvinfo : EIATTR_REGCOUNT
	.align		4
        /*0000*/ 	.byte	0x04, 0x2f
        /*0002*/ 	.short	(.L_1 - .L_0)
	.align		4
.L_0:
        /*0004*/ 	.word	index@(triton_poi_fused_add_7)
        /*0008*/ 	.word	0x0000000a


	//----- nvinfo : EIATTR_MIN_STACK_SIZE
	.align		4
.L_1:
        /*000c*/ 	.byte	0x04, 0x12
        /*000e*/ 	.short	(.L_3 - .L_2)
	.align		4
.L_2:
        /*0010*/ 	.word	index@(triton_poi_fused_add_7)
        /*0014*/ 	.word	0x00000000


	//----- nvinfo : EIATTR_FRAME_SIZE
	.align		4
.L_3:
        /*0018*/ 	.byte	0x04, 0x11
        /*001a*/ 	.short	(.L_5 - .L_4)
	.align		4
.L_4:
        /*001c*/ 	.word	index@(triton_poi_fused_add_7)
        /*0020*/ 	.word	0x00000000


	//----- nvinfo : EIATTR_MIN_STACK_SIZE
	.align		4
.L_5:
        /*0024*/ 	.byte	0x04, 0x12
        /*0026*/ 	.short	(.L_7 - .L_6)
	.align		4
.L_6:
        /*0028*/ 	.word	index@(triton_poi_fused_add_7)
        /*002c*/ 	.word	0x00000000
.L_7:


//--------------------- .nv.info.triton_poi_fused_add_7 --------------------------
	.section	.nv.info.triton_poi_fused_add_7,"",@"SHT_CUDA_INFO"
	.sectionflags	@""
	.align	4


	//----- nvinfo : EIATTR_CUDA_API_VERSION
	.align		4
        /*0000*/ 	.byte	0x04, 0x37
        /*0002*/ 	.short	(.L_9 - .L_8)
.L_8:
        /*0004*/ 	.word	0x0000007c


	//----- nvinfo : EIATTR_KPARAM_INFO
	.align		4
.L_9:
        /*0008*/ 	.byte	0x04, 0x17
        /*000a*/ 	.short	(.L_11 - .L_10)
.L_10:
        /*000c*/ 	.word	0x00000000
        /*0010*/ 	.short	0x0002
        /*0012*/ 	.short	0x0010
        /*0014*/ 	.byte	0x00, 0xf0, 0x11, 0x00


	//----- nvinfo : EIATTR_KPARAM_INFO
	.align		4
.L_11:
        /*0018*/ 	.byte	0x04, 0x17
        /*001a*/ 	.short	(.L_13 - .L_12)
.L_12:
        /*001c*/ 	.word	0x00000000
        /*0020*/ 	.short	0x0001
        /*0022*/ 	.short	0x0008
        /*0024*/ 	.byte	0x00, 0xf4, 0x21, 0x00


	//----- nvinfo : EIATTR_KPARAM_INFO
	.align		4
.L_13:
        /*0028*/ 	.byte	0x04, 0x17
        /*002a*/ 	.short	(.L_15 - .L_14)
.L_14:
        /*002c*/ 	.word	0x00000000
        /*0030*/ 	.short	0x0000
        /*0032*/ 	.short	0x0000
        /*0034*/ 	.byte	0x00, 0xf4, 0x21, 0x00


	//----- nvinfo : EIATTR_SPARSE_MMA_MASK
	.align		4
.L_15:
        /*0038*/ 	.byte	0x03, 0x50
        /*003a*/ 	.short	0x0000


	//----- nvinfo : EIATTR_MAXREG_COUNT
	.align		4
        /*003c*/ 	.byte	0x03, 0x1b
        /*003e*/ 	.short	0x00ff


	//----- nvinfo : EIATTR_EXIT_INSTR_OFFSETS
	.align		4
        /*0040*/ 	.byte	0x04, 0x1c
        /*0042*/ 	.short	(.L_17 - .L_16)


	//   ....[0]....
.L_16:
        /*0044*/ 	.word	0x00000100


	//   ....[1]....
        /*0048*/ 	.word	0x00000120


	//----- nvinfo : EIATTR_REQNTID
	.align		4
.L_17:
        /*004c*/ 	.byte	0x04, 0x10
        /*004e*/ 	.short	(.L_19 - .L_18)
.L_18:
        /*0050*/ 	.word	0x00000080
        /*0054*/ 	.word	0x00000001
        /*0058*/ 	.word	0x00000001


	//----- nvinfo : EIATTR_CBANK_PARAM_SIZE
	.align		4
.L_19:
        /*005c*/ 	.byte	0x03, 0x19
        /*005e*/ 	.short	0x0014


	//----- nvinfo : EIATTR_PARAM_CBANK
	.align		4
        /*0060*/ 	.byte	0x04, 0x0a
        /*0062*/ 	.short	(.L_21 - .L_20)
	.align		4
.L_20:
        /*0064*/ 	.word	index@(.nv.constant0.triton_poi_fused_add_7)
        /*0068*/ 	.short	0x0210
        /*006a*/ 	.short	0x0014


	//----- nvinfo : EIATTR_SW_WAR
	.align		4
.L_21:
        /*006c*/ 	.byte	0x04, 0x36
        /*006e*/ 	.short	(.L_23 - .L_22)
.L_22:
        /*0070*/ 	.word	0x00000008
.L_23:


//--------------------- .nv.callgraph             --------------------------
	.section	.nv.callgraph,"",@"SHT_CUDA_CALLGRAPH"
	.align	4
	.sectionentsize	8
	.align		4
        /*0000*/ 	.word	0x00000000
	.align		4
        /*0004*/ 	.word	0xffffffff
	.align		4
        /*0008*/ 	.word	0x00000000
	.align		4
        /*000c*/ 	.word	0xfffffffe
	.align		4
        /*0010*/ 	.word	0x00000000
	.align		4
        /*0014*/ 	.word	0xfffffffd
	.align		4
        /*0018*/ 	.word	0x00000000
	.align		4
        /*001c*/ 	.word	0xfffffffc


//--------------------- .text.triton_poi_fused_add_7 --------------------------
	.section	.text.triton_poi_fused_add_7,"ax",@progbits
	.align	128
        .global         triton_poi_fused_add_7
        .type           triton_poi_fused_add_7,@function
        .size           triton_poi_fused_add_7,(.L_x_1 - triton_poi_fused_add_7)
        .other          triton_poi_fused_add_7,@"STO_CUDA_ENTRY STV_DEFAULT"
triton_poi_fused_add_7:
.text.triton_poi_fused_add_7:
[----:B------:R-:W0:Y:S02]  /*0000*/  LDC R1, c[0x0][0x28] ;  /* 0x00000a00ff017b82 */ /* 0x000e240000000800 */
[----:B------:R-:W1:Y:S01]  /*0010*/  S2R R0, SR_TID.X ;  /* 0x0000000000007919 */ /* 0x000e620000002100 */
[----:B------:R-:W2:Y:S01]  /*0020*/  LDC.64 R2, c[0x0][0x218] ;  /* 0x00008600ff027b82 */ /* 0x000ea20000000a00 */
[----:B------:R-:W-:Y:S01]  /*0030*/  ULDC.64 UR4, c[0x0][0x208] ;  /* 0x0000820000047ab9 */ /* 0x000fe20000000a00 */
[----:B------:R-:W3:Y:S06]  /*0040*/  S2R R7, SR_CTAID.X ;  /* 0x0000000000077919 */ /* 0x000eec0000002500 */
[----:B------:R-:W4:Y:S01]  /*0050*/  LDC.64 R4, c[0x0][0x210] ;  /* 0x00008400ff047b82 */ /* 0x000f220000000a00 */
[----:B-1----:R-:W-:-:S04]  /*0060*/  LOP3.LUT R0, R0, 0x7f, RZ, 0xc0, !PT ;  /* 0x0000007f00007812 */ /* 0x002fc800078ec0ff */
[----:B---3--:R-:W-:Y:S01]  /*0070*/  LEA R7, R7, R0, 0x7 ;  /* 0x0000000007077211 */ /* 0x008fe200078e38ff */
[----:B------:R-:W-:-:S03]  /*0080*/  HFMA2.MMA R0, -RZ, RZ, 0, 0 ;  /* 0x00000000ff007435 */ /* 0x000fc600000001ff */
[C---:B------:R-:W-:Y:S01]  /*0090*/  ISETP.GE.AND P0, PT, R7.reuse, 0x400, PT ;  /* 0x000004000700780c */ /* 0x040fe20003f06270 */
[----:B--2---:R-:W-:-:S04]  /*00a0*/  IMAD.WIDE R2, R7, 0x4, R2 ;  /* 0x0000000407027825 */ /* 0x004fc800078e0202 */
[----:B----4-:R-:W-:Y:S01]  /*00b0*/  IMAD.WIDE R4, R7, 0x4, R4 ;  /* 0x0000000407047825 */ /* 0x010fe200078e0204 */
[----:B------:R-:W-:-:S07]  /*00c0*/  MOV R7, RZ ;  /* 0x000000ff00077202 */ /* 0x000fce0000000f00 */
[----:B------:R-:W2:Y:S04]  /*00d0*/  @!P0 LDG.E R0, desc[UR4][R2.64] ;  /* 0x0000000402008981 */ /* 0x000ea8000c1e1900 */
[----:B------:R-:W2:Y:S02]  /*00e0*/  @!P0 LDG.E R7, desc[UR4][R4.64] ;  /* 0x0000000404078981 */ /* 0x000ea4000c1e1900 */
[----:B--2---:R-:W-:Y:S01]  /*00f0*/  FADD R7, R7, R0 ;  /* 0x0000000007077221 */ /* 0x004fe20000000000 */
[----:B------:R-:W-:Y:S06]  /*0100*/  @P0 EXIT ;  /* 0x000000000000094d */ /* 0x000fec0003800000 */
[----:B------:R-:W-:Y:S01]  /*0110*/  STG.E desc[UR4][R4.64], R7 ;  /* 0x0000000704007986 */ /* 0x000fe2000c101904 */
[----:B------:R-:W-:Y:S05]  /*0120*/  EXIT ;  /* 0x000000000000794d */ /* 0x000fea0003800000 */
.L_x_0:
[----:B------:R-:W-:-:S00]  /*0130*/  BRA `(.L_x_0) ;  /* 0xfffffffc00fc7947 */ /* 0x000fc0000383ffff */
[----:B------:R-:W-:-:S00]  /*0140*/  NOP ;  /* 0x0000000000007918 */ /* 0x000fc00000000000 */
        /* <DEDUP_REMOVED lines=11> */
.L_x_1:


//--------------------- .nv.constant0.triton_poi_fused_add_7 --------------------------
	.section	.nv.constant0.triton_poi_fused_add_7,"a",@progbits
	.sectionflags	@""
	.align	4
.nv.constant0.triton_poi_fused_add_7:
	.zero		548
